	.headerflags	@"EF_CUDA_TEXMODE_UNIFIED EF_CUDA_64BIT_ADDRESS EF_CUDA_ACCELERATORS EF_CUDA_SM90 EF_CUDA_VIRTUAL_SM(EF_CUDA_SM90)"
	.elftype	@"ET_EXEC"


//--------------------- .nv.info                  --------------------------
	.section	.nv.info,"",@"SHT_CUDA_INFO"
	.align	4


	//----- nvinfo : EIATTR_REGCOUNT
	.align		4
        /*0000*/ 	.byte	0x04, 0x2f
        /*0002*/ 	.short	(.L_2 - .L_1)
	.align		4
.L_1:
        /*0004*/ 	.word	index@(triton_per_fused_add_mul_pow_rsqrt_sum_0)
        /*0008*/ 	.word	0x00000011


	//----- nvinfo : EIATTR_MIN_STACK_SIZE
	.align		4
.L_2:
        /*000c*/ 	.byte	0x04, 0x12
        /*000e*/ 	.short	(.L_4 - .L_3)
	.align		4
.L_3:
        /*0010*/ 	.word	index@(triton_per_fused_add_mul_pow_rsqrt_sum_0)
        /*0014*/ 	.word	0x00000000


	//----- nvinfo : EIATTR_FRAME_SIZE
	.align		4
.L_4:
        /*0018*/ 	.byte	0x04, 0x11
        /*001a*/ 	.short	(.L_6 - .L_5)
	.align		4
.L_5:
        /*001c*/ 	.word	index@(triton_per_fused_add_mul_pow_rsqrt_sum_0)
        /*0020*/ 	.word	0x00000000


	//----- nvinfo : EIATTR_MIN_STACK_SIZE
	.align		4
.L_6:
        /*0024*/ 	.byte	0x04, 0x12
        /*0026*/ 	.short	(.L_8 - .L_7)
	.align		4
.L_7:
        /*0028*/ 	.word	index@(triton_per_fused_add_mul_pow_rsqrt_sum_0)
        /*002c*/ 	.word	0x00000000
.L_8:


//--------------------- .nv.info.triton_per_fused_add_mul_pow_rsqrt_sum_0 --------------------------
	.section	.nv.info.triton_per_fused_add_mul_pow_rsqrt_sum_0,"",@"SHT_CUDA_INFO"
	.sectionflags	@""
	.align	4


	//----- nvinfo : EIATTR_CUDA_API_VERSION
	.align		4
        /*0000*/ 	.byte	0x04, 0x37
        /*0002*/ 	.short	(.L_10 - .L_9)
.L_9:
        /*0004*/ 	.word	0x0000007c


	//----- nvinfo : EIATTR_KPARAM_INFO
	.align		4
.L_10:
        /*0008*/ 	.byte	0x04, 0x17
        /*000a*/ 	.short	(.L_12 - .L_11)
.L_11:
        /*000c*/ 	.word	0x00000000
        /*0010*/ 	.short	0x0005
        /*0012*/ 	.short	0x0024
        /*0014*/ 	.byte	0x00, 0xf0, 0x11, 0x00


	//----- nvinfo : EIATTR_KPARAM_INFO
	.align		4
.L_12:
        /*0018*/ 	.byte	0x04, 0x17
        /*001a*/ 	.short	(.L_14 - .L_13)
.L_13:
        /*001c*/ 	.word	0x00000000
        /*0020*/ 	.short	0x0004
        /*0022*/ 	.short	0x0020
        /*0024*/ 	.byte	0x00, 0xf0, 0x11, 0x00


	//----- nvinfo : EIATTR_KPARAM_INFO
	.align		4
.L_14:
        /*0028*/ 	.byte	0x04, 0x17
        /*002a*/ 	.short	(.L_16 - .L_15)
.L_15:
        /*002c*/ 	.word	0x00000000
        /*0030*/ 	.short	0x0003
        /*0032*/ 	.short	0x0018
        /*0034*/ 	.byte	0x00, 0xf4, 0x21, 0x00


	//----- nvinfo : EIATTR_KPARAM_INFO
	.align		4
.L_16:
        /*0038*/ 	.byte	0x04, 0x17
        /*003a*/ 	.short	(.L_18 - .L_17)
.L_17:
        /*003c*/ 	.word	0x00000000
        /*0040*/ 	.short	0x0002
        /*0042*/ 	.short	0x0010
        /*0044*/ 	.byte	0x00, 0xf4, 0x21, 0x00


	//----- nvinfo : EIATTR_KPARAM_INFO
	.align		4
.L_18:
        /*0048*/ 	.byte	0x04, 0x17
        /*004a*/ 	.short	(.L_20 - .L_19)
.L_19:
        /*004c*/ 	.word	0x00000000
        /*0050*/ 	.short	0x0001
        /*0052*/ 	.short	0x0008
        /*0054*/ 	.byte	0x00, 0xf4, 0x21, 0x00


	//----- nvinfo : EIATTR_KPARAM_INFO
	.align		4
.L_20:
        /*0058*/ 	.byte	0x04, 0x17
        /*005a*/ 	.short	(.L_22 - .L_21)
.L_21:
        /*005c*/ 	.word	0x00000000
        /*0060*/ 	.short	0x0000
        /*0062*/ 	.short	0x0000
        /*0064*/ 	.byte	0x00, 0xf4, 0x21, 0x00


	//----- nvinfo : EIATTR_SPARSE_MMA_MASK
	.align		4
.L_22:
        /*0068*/ 	.byte	0x03, 0x50
        /*006a*/ 	.short	0x0000


	//----- nvinfo : EIATTR_MAXREG_COUNT
	.align		4
        /*006c*/ 	.byte	0x03, 0x1b
        /*006e*/ 	.short	0x00ff


	//----- nvinfo : EIATTR_COOP_GROUP_MASK_REGIDS
	.align		4
        /*0070*/ 	.byte	0x04, 0x29
        /*0072*/ 	.short	(.L_24 - .L_23)


	//   ....[0]....
.L_23:
        /*0074*/ 	.word	0xffffffff


	//   ....[1]....
        /*0078*/ 	.word	0xffffffff


	//   ....[2]....
        /*007c*/ 	.word	0xffffffff


	//   ....[3]....
        /*0080*/ 	.word	0xffffffff


	//   ....[4]....
        /*0084*/ 	.word	0xffffffff


	//   ....[5]....
        /*0088*/ 	.word	0xffffffff


	//----- nvinfo : EIATTR_COOP_GROUP_INSTR_OFFSETS
	.align		4
.L_24:
        /*008c*/ 	.byte	0x04, 0x28
        /*008e*/ 	.short	(.L_26 - .L_25)


	//   ....[0]....
.L_25:
        /*0090*/ 	.word	0x000001f0


	//   ....[1]....
        /*0094*/ 	.word	0x00000210


	//   ....[2]....
        /*0098*/ 	.word	0x00000230


	//   ....[3]....
        /*009c*/ 	.word	0x00000250


	//   ....[4]....
        /*00a0*/ 	.word	0x00000290


	//   ....[5]....
        /*00a4*/ 	.word	0x00000330


	//----- nvinfo : EIATTR_EXIT_INSTR_OFFSETS
	.align		4
.L_26:
        /*00a8*/ 	.byte	0x04, 0x1c
        /*00aa*/ 	.short	(.L_28 - .L_27)


	//   ....[0]....
.L_27:
        /*00ac*/ 	.word	0x00000420


	//   ....[1]....
        /*00b0*/ 	.word	0x00000440


	//----- nvinfo : EIATTR_REQNTID
	.align		4
.L_28:
        /*00b4*/ 	.byte	0x04, 0x10
        /*00b6*/ 	.short	(.L_30 - .L_29)
.L_29:
        /*00b8*/ 	.word	0x00000040
        /*00bc*/ 	.word	0x00000001
        /*00c0*/ 	.word	0x00000001


	//----- nvinfo : EIATTR_CBANK_PARAM_SIZE
	.align		4
.L_30:
        /*00c4*/ 	.byte	0x03, 0x19
        /*00c6*/ 	.short	0x0028


	//----- nvinfo : EIATTR_PARAM_CBANK
	.align		4
        /*00c8*/ 	.byte	0x04, 0x0a
        /*00ca*/ 	.short	(.L_32 - .L_31)
	.align		4
.L_31:
        /*00cc*/ 	.word	index@(.nv.constant0.triton_per_fused_add_mul_pow_rsqrt_sum_0)
        /*00d0*/ 	.short	0x0210
        /*00d2*/ 	.short	0x0028


	//----- nvinfo : EIATTR_SW_WAR
	.align		4
.L_32:
        /*00d4*/ 	.byte	0x04, 0x36
        /*00d6*/ 	.short	(.L_34 - .L_33)
.L_33:
        /*00d8*/ 	.word	0x00000008
.L_34:


//--------------------- .nv.callgraph             --------------------------
	.section	.nv.callgraph,"",@"SHT_CUDA_CALLGRAPH"
	.align	4
	.sectionentsize	8
	.align		4
        /*0000*/ 	.word	0x00000000
	.align		4
        /*0004*/ 	.word	0xffffffff
	.align		4
        /*0008*/ 	.word	0x00000000
	.align		4
        /*000c*/ 	.word	0xfffffffe
	.align		4
        /*0010*/ 	.word	0x00000000
	.align		4
        /*0014*/ 	.word	0xfffffffd
	.align		4
        /*0018*/ 	.word	0x00000000
	.align		4
        /*001c*/ 	.word	0xfffffffc


//--------------------- .nv.constant4             --------------------------
	.section	.nv.constant4,"a",@progbits
	.align	8
	.align		8
.nv.constant4:
        /*0000*/ 	.dword	_$_str


//--------------------- .text.triton_per_fused_add_mul_pow_rsqrt_sum_0 --------------------------
	.section	.text.triton_per_fused_add_mul_pow_rsqrt_sum_0,"ax",@progbits
	.sectionflags	@"SHF_BARRIERS=1"
	.align	128
        .global         triton_per_fused_add_mul_pow_rsqrt_sum_0
        .type           triton_per_fused_add_mul_pow_rsqrt_sum_0,@function
        .size           triton_per_fused_add_mul_pow_rsqrt_sum_0,(.L_x_1 - triton_per_fused_add_mul_pow_rsqrt_sum_0)
        .other          triton_per_fused_add_mul_pow_rsqrt_sum_0,@"STO_CUDA_ENTRY STV_DEFAULT"
triton_per_fused_add_mul_pow_rsqrt_sum_0:
.text.triton_per_fused_add_mul_pow_rsqrt_sum_0:
[----:B------:R-:W0:Y:S02]  /*0000*/  LDC R1, c[0x0][0x28] ;  /* 0x00000a00ff017b82 */ /* 0x000e240000000800 */
[----:B------:R-:W1:Y:S01]  /*0010*/  S2R R0, SR_CTAID.X ;  /* 0x0000000000007919 */ /* 0x000e620000002500 */
[----:B------:R-:W2:Y:S01]  /*0020*/  LDC.64 R4, c[0x0][0x218] ;  /* 0x00008600ff047b82 */ /* 0x000ea20000000a00 */
[----:B------:R-:W-:Y:S01]  /*0030*/  ULDC.64 UR6, c[0x0][0x208] ;  /* 0x0000820000067ab9 */ /* 0x000fe20000000a00 */
[----:B------:R-:W3:Y:S06]  /*0040*/  S2R R12, SR_TID.X ;  /* 0x00000000000c7919 */ /* 0x000eec0000002100 */
[----:B------:R-:W4:Y:S01]  /*0050*/  LDC.64 R8, c[0x0][0x220] ;  /* 0x00008800ff087b82 */ /* 0x000f220000000a00 */
[----:B-1----:R-:W-:-:S02]  /*0060*/  SHF.R.S32.HI R3, RZ, 0x1f, R0 ;  /* 0x0000001fff037819 */ /* 0x002fc40000011400 */
[----:B------:R-:W-:Y:S02]  /*0070*/  ISETP.GE.AND P1, PT, R0, 0x10, PT ;  /* 0x000000100000780c */ /* 0x000fe40003f26270 */
[----:B------:R-:W-:Y:S02]  /*0080*/  LEA.HI R3, R3, R0, RZ, 0x2 ;  /* 0x0000000003037211 */ /* 0x000fe400078f10ff */
[----:B---3--:R-:W-:Y:S02]  /*0090*/  SHF.R.U32.HI R10, RZ, 0x4, R12 ;  /* 0x00000004ff0a7819 */ /* 0x008fe4000001160c */
[----:B------:R-:W-:Y:S02]  /*00a0*/  LOP3.LUT R7, R3, 0xfffffffc, RZ, 0xc0, !PT ;  /* 0xfffffffc03077812 */ /* 0x000fe400078ec0ff */
[----:B------:R-:W-:Y:S02]  /*00b0*/  LOP3.LUT R3, R12, 0x3f, RZ, 0xc0, !PT ;  /* 0x0000003f0c037812 */ /* 0x000fe400078ec0ff */
[----:B------:R-:W-:Y:S01]  /*00c0*/  SGXT.U32 R10, R10, 0x2 ;  /* 0x000000020a0a781a */ /* 0x000fe20000000000 */
[----:B------:R-:W-:-:S03]  /*00d0*/  IMAD.IADD R6, R0, 0x1, -R7 ;  /* 0x0000000100067824 */ /* 0x000fc600078e0a07 */
[----:B------:R-:W-:Y:S01]  /*00e0*/  LOP3.LUT R11, R7, R10, RZ, 0xfc, !PT ;  /* 0x0000000a070b7212 */ /* 0x000fe200078efcff */
[----:B------:R-:W-:-:S04]  /*00f0*/  IMAD R7, R6, 0x40, R3 ;  /* 0x0000004006077824 */ /* 0x000fc800078e0203 */
[----:B--2---:R-:W-:Y:S01]  /*0100*/  IMAD.WIDE R6, R7, 0x4, R4 ;  /* 0x0000000407067825 */ /* 0x004fe200078e0204 */
[----:B------:R-:W-:-:S03]  /*0110*/  CS2R R4, SRZ ;  /* 0x0000000000047805 */ /* 0x000fc6000001ff00 */
[----:B----4-:R-:W-:-:S03]  /*0120*/  IMAD.WIDE R8, R11, 0x4, R8 ;  /* 0x000000040b087825 */ /* 0x010fc600078e0208 */
[----:B------:R-:W2:Y:S04]  /*0130*/  @!P1 LDG.E.EL R4, desc[UR6][R6.64] ;  /* 0x0000000606049981 */ /* 0x000ea8000c2e1900 */
[----:B------:R-:W3:Y:S01]  /*0140*/  @!P1 LDG.E.EL R5, desc[UR6][R8.64] ;  /* 0x0000000608059981 */ /* 0x000ee2000c2e1900 */
[----:B------:R-:W1:Y:S01]  /*0150*/  S2UR UR5, SR_CgaCtaId ;  /* 0x00000000000579c3 */ /* 0x000e620000008800 */
[C---:B------:R-:W-:Y:S01]  /*0160*/  LOP3.LUT P0, RZ, R12.reuse, 0x1f, RZ, 0xc0, !PT ;  /* 0x0000001f0cff7812 */ /* 0x040fe2000780c0ff */
[----:B------:R-:W-:Y:S01]  /*0170*/  UMOV UR4, 0x400 ;  /* 0x0000040000047882 */ /* 0x000fe20000000000 */
[----:B------:R-:W-:Y:S01]  /*0180*/  ISETP.GE.AND P2, PT, R12, 0x2, PT ;  /* 0x000000020c00780c */ /* 0x000fe20003f46270 */
[----:B-1----:R-:W-:Y:S01]  /*0190*/  UPRMT UR4, UR5, 0x654, UR4 ;  /* 0x0000065405047896 */ /* 0x002fe20008000004 */
[----:B--2---:R-:W-:-:S02]  /*01a0*/  SEL R4, R4, RZ, !P1 ;  /* 0x000000ff04047207 */ /* 0x004fc40004800000 */
[----:B---3--:R-:W-:-:S05]  /*01b0*/  SEL R5, R5, RZ, !P1 ;  /* 0x000000ff05057207 */ /* 0x008fca0004800000 */
[----:B------:R-:W-:-:S04]  /*01c0*/  FMUL R4, R4, R5 ;  /* 0x0000000504047220 */ /* 0x000fc80000400000 */
[----:B------:R-:W-:-:S05]  /*01d0*/  FMUL R5, R4, R4 ;  /* 0x0000000404057220 */ /* 0x000fca0000400000 */
[----:B------:R-:W-:-:S05]  /*01e0*/  FSEL R5, R5, RZ, !P1 ;  /* 0x000000ff05057208 */ /* 0x000fca0004800000 */
[----:B------:R-:W1:Y:S02]  /*01f0*/  SHFL.BFLY PT, R10, R5, 0x10, 0x1f ;  /* 0x0e001f00050a7f89 */ /* 0x000e6400000e0000 */
[----:B-1----:R-:W-:-:S05]  /*0200*/  FADD R10, R5, R10 ;  /* 0x0000000a050a7221 */ /* 0x002fca0000000000 */
[----:B------:R-:W1:Y:S02]  /*0210*/  SHFL.BFLY PT, R11, R10, 0x8, 0x1f ;  /* 0x0d001f000a0b7f89 */ /* 0x000e6400000e0000 */
[----:B-1----:R-:W-:-:S05]  /*0220*/  FADD R11, R10, R11 ;  /* 0x0000000b0a0b7221 */ /* 0x002fca0000000000 */
[----:B------:R-:W1:Y:S02]  /*0230*/  SHFL.BFLY PT, R8, R11, 0x4, 0x1f ;  /* 0x0c801f000b087f89 */ /* 0x000e6400000e0000 */
[----:B-1----:R-:W-:-:S05]  /*0240*/  FADD R8, R11, R8 ;  /* 0x000000080b087221 */ /* 0x002fca0000000000 */
[----:B------:R-:W1:Y:S02]  /*0250*/  SHFL.BFLY PT, R7, R8, 0x2, 0x1f ;  /* 0x0c401f0008077f89 */ /* 0x000e6400000e0000 */
[----:B-1----:R-:W-:Y:S01]  /*0260*/  FADD R7, R8, R7 ;  /* 0x0000000708077221 */ /* 0x002fe20000000000 */
[----:B------:R-:W-:Y:S01]  /*0270*/  SHF.R.U32.HI R5, RZ, 0x3, R12 ;  /* 0x00000003ff057819 */ /* 0x000fe2000001160c */
[----:B------:R-:W1:Y:S03]  /*0280*/  LDC.64 R8, c[0x0][0x228] ;  /* 0x00008a00ff087b82 */ /* 0x000e660000000a00 */
[----:B------:R-:W2:Y:S01]  /*0290*/  SHFL.BFLY PT, R6, R7, 0x1, 0x1f ;  /* 0x0c201f0007067f89 */ /* 0x000ea200000e0000 */
[----:B------:R-:W-:Y:S01]  /*02a0*/  LOP3.LUT R5, R5, 0x4, RZ, 0xc0, !PT ;  /* 0x0000000405057812 */ /* 0x000fe200078ec0ff */
[----:B--2---:R-:W-:-:S05]  /*02b0*/  FADD R14, R7, R6 ;  /* 0x00000006070e7221 */ /* 0x004fca0000000000 */
[----:B------:R-:W-:Y:S01]  /*02c0*/  @!P0 STS [R5+UR4], R14 ;  /* 0x0000000e05008988 */ /* 0x000fe20008000804 */
[C---:B------:R-:W-:Y:S01]  /*02d0*/  LEA R10, R12.reuse, UR4, 0x2 ;  /* 0x000000040c0a7c11 */ /* 0x040fe2000f8e10ff */
[----:B------:R-:W-:Y:S06]  /*02e0*/  BAR.SYNC.DEFER_BLOCKING 0x0 ;  /* 0x0000000000007b1d */ /* 0x000fec0000010000 */
[----:B------:R-:W2:Y:S01]  /*02f0*/  @!P2 LDS R2, [R10] ;  /* 0x000000000a02a984 */ /* 0x000ea20000000800 */
[----:B------:R-:W-:-:S04]  /*0300*/  LOP3.LUT R6, R12, 0x1, RZ, 0xc0, !PT ;  /* 0x000000010c067812 */ /* 0x000fc800078ec0ff */
[----:B------:R-:W-:-:S04]  /*0310*/  ISETP.NE.U32.AND P0, PT, R6, 0x1, PT ;  /* 0x000000010600780c */ /* 0x000fc80003f05070 */
[----:B------:R-:W-:Y:S01]  /*0320*/  ISETP.LT.AND P0, PT, R12, 0x2, P0 ;  /* 0x000000020c00780c */ /* 0x000fe20000701270 */
[----:B--2---:R-:W2:Y:S02]  /*0330*/  SHFL.BFLY PT, R7, R2, 0x1, 0x1f ;  /* 0x0c201f0002077f89 */ /* 0x004ea400000e0000 */
[----:B--2---:R-:W-:Y:S02]  /*0340*/  FADD R11, R2, R7 ;  /* 0x00000007020b7221 */ /* 0x004fe40000000000 */
[----:B------:R-:W2:Y:S08]  /*0350*/  LDC.64 R6, c[0x0][0x210] ;  /* 0x00008400ff067b82 */ /* 0x000eb00000000a00 */
[----:B------:R-:W-:Y:S01]  /*0360*/  @P0 STS [R10], R11 ;  /* 0x0000000b0a000388 */ /* 0x000fe20000000800 */
[----:B------:R-:W-:Y:S06]  /*0370*/  BAR.SYNC.DEFER_BLOCKING 0x0 ;  /* 0x0000000000007b1d */ /* 0x000fec0000010000 */
[----:B------:R-:W3:Y:S02]  /*0380*/  LDS R12, [UR4] ;  /* 0x00000004ff0c7984 */ /* 0x000ee40008000800 */
[----:B------:R-:W-:Y:S01]  /*0390*/  BAR.SYNC.DEFER_BLOCKING 0x0 ;  /* 0x0000000000007b1d */ /* 0x000fe20000010000 */
[----:B------:R-:W-:Y:S01]  /*03a0*/  ISETP.EQ.AND P0, PT, R3, RZ, !P1 ;  /* 0x000000ff0300720c */ /* 0x000fe20004f02270 */
[----:B------:R-:W-:-:S02]  /*03b0*/  IMAD R13, R0, 0x40, R3 ;  /* 0x00000040000d7824 */ /* 0x000fc400078e0203 */
[----:B--2---:R-:W-:-:S04]  /*03c0*/  IMAD.WIDE R2, R0, 0x4, R6 ;  /* 0x0000000400027825 */ /* 0x004fc800078e0206 */
[----:B-1----:R-:W-:-:S04]  /*03d0*/  IMAD.WIDE R6, R13, 0x4, R8 ;  /* 0x000000040d067825 */ /* 0x002fc800078e0208 */
[----:B---3--:R-:W-:-:S04]  /*03e0*/  FADD R12, R12, 9.9999999392252902908e-09 ;  /* 0x322bcc770c0c7421 */ /* 0x008fc80000000000 */
[----:B------:R-:W1:Y:S02]  /*03f0*/  MUFU.RSQ R5, R12 ;  /* 0x0000000c00057308 */ /* 0x000e640000001400 */
[----:B-1----:R1:W-:Y:S01]  /*0400*/  @P0 STG.E desc[UR6][R2.64], R5 ;  /* 0x0000000502000986 */ /* 0x0023e2000c101906 */
[----:B------:R-:W-:Y:S01]  /*0410*/  FMUL R9, R4, R5 ;  /* 0x0000000504097220 */ /* 0x000fe20000400000 */
[----:B------:R-:W-:Y:S06]  /*0420*/  @P1 EXIT ;  /* 0x000000000000194d */ /* 0x000fec0003800000 */
[----:B------:R-:W-:Y:S01]  /*0430*/  STG.E desc[UR6][R6.64], R9 ;  /* 0x0000000906007986 */ /* 0x000fe2000c101906 */
[----:B------:R-:W-:Y:S05]  /*0440*/  EXIT ;  /* 0x000000000000794d */ /* 0x000fea0003800000 */
.L_x_0:
[----:B------:R-:W-:-:S00]  /*0450*/  BRA `(.L_x_0) ;  /* 0xfffffffc00fc7947 */ /* 0x000fc0000383ffff */
[----:B------:R-:W-:-:S00]  /*0460*/  NOP ;  /* 0x0000000000007918 */ /* 0x000fc00000000000 */
        /* <DEDUP_REMOVED lines=9> */
.L_x_1:


//--------------------- .nv.global.init           --------------------------
	.section	.nv.global.init,"aw",@progbits
.nv.global.init:
	.type		_$_str,@object
	.size		_$_str,(.L_0 - _$_str)
_$_str:
        /*0000*/ 	.byte	0x5f, 0x5f, 0x43, 0x55, 0x44, 0x41, 0x5f, 0x46, 0x54, 0x5a, 0x00
.L_0:


//--------------------- .nv.shared.triton_per_fused_add_mul_pow_rsqrt_sum_0 --------------------------
	.section	.nv.shared.triton_per_fused_add_mul_pow_rsqrt_sum_0,"aw",@nobits
	.sectionflags	@""
	.align	16
	.zero		1024


//--------------------- .nv.constant0.triton_per_fused_add_mul_pow_rsqrt_sum_0 --------------------------
	.section	.nv.constant0.triton_per_fused_add_mul_pow_rsqrt_sum_0,"a",@progbits
	.sectionflags	@""
	.align	4
.nv.constant0.triton_per_fused_add_mul_pow_rsqrt_sum_0:
	.zero		568
